	.headerflags	@"EF_CUDA_TEXMODE_UNIFIED EF_CUDA_64BIT_ADDRESS EF_CUDA_ACCELERATORS EF_CUDA_SM90 EF_CUDA_VIRTUAL_SM(EF_CUDA_SM90)"
	.elftype	@"ET_EXEC"


//--------------------- .nv.info                  --------------------------
	.section	.nv.info,"",@"SHT_CUDA_INFO"
	.align	4


	//----- nvinfo : EIATTR_REGCOUNT
	.align		4
        /*0000*/ 	.byte	0x04, 0x2f
        /*0002*/ 	.short	(.L_1 - .L_0)
	.align		4
.L_0:
        /*0004*/ 	.word	index@(triton_poi_fused_add_addmm_18)
        /*0008*/ 	.word	0x00000026


	//----- nvinfo : EIATTR_MIN_STACK_SIZE
	.align		4
.L_1:
        /*000c*/ 	.byte	0x04, 0x12
        /*000e*/ 	.short	(.L_3 - .L_2)
	.align		4
.L_2:
        /*0010*/ 	.word	index@(triton_poi_fused_add_addmm_18)
        /*0014*/ 	.word	0x00000000


	//----- nvinfo : EIATTR_FRAME_SIZE
	.align		4
.L_3:
        /*0018*/ 	.byte	0x04, 0x11
        /*001a*/ 	.short	(.L_5 - .L_4)
	.align		4
.L_4:
        /*001c*/ 	.word	index@(triton_poi_fused_add_addmm_18)
        /*0020*/ 	.word	0x00000000


	//----- nvinfo : EIATTR_MIN_STACK_SIZE
	.align		4
.L_5:
        /*0024*/ 	.byte	0x04, 0x12
        /*0026*/ 	.short	(.L_7 - .L_6)
	.align		4
.L_6:
        /*0028*/ 	.word	index@(triton_poi_fused_add_addmm_18)
        /*002c*/ 	.word	0x00000000
.L_7:


//--------------------- .nv.info.triton_poi_fused_add_addmm_18 --------------------------
	.section	.nv.info.triton_poi_fused_add_addmm_18,"",@"SHT_CUDA_INFO"
	.sectionflags	@""
	.align	4


	//----- nvinfo : EIATTR_CUDA_API_VERSION
	.align		4
        /*0000*/ 	.byte	0x04, 0x37
        /*0002*/ 	.short	(.L_9 - .L_8)
.L_8:
        /*0004*/ 	.word	0x0000007c


	//----- nvinfo : EIATTR_KPARAM_INFO
	.align		4
.L_9:
        /*0008*/ 	.byte	0x04, 0x17
        /*000a*/ 	.short	(.L_11 - .L_10)
.L_10:
        /*000c*/ 	.word	0x00000000
        /*0010*/ 	.short	0x0009
        /*0012*/ 	.short	0x0048
        /*0014*/ 	.byte	0x00, 0xf0, 0x11, 0x00


	//----- nvinfo : EIATTR_KPARAM_INFO
	.align		4
.L_11:
        /*0018*/ 	.byte	0x04, 0x17
        /*001a*/ 	.short	(.L_13 - .L_12)
.L_12:
        /*001c*/ 	.word	0x00000000
        /*0020*/ 	.short	0x0008
        /*0022*/ 	.short	0x0040
        /*0024*/ 	.byte	0x00, 0xf4, 0x21, 0x00


	//----- nvinfo : EIATTR_KPARAM_INFO
	.align		4
.L_13:
        /*0028*/ 	.byte	0x04, 0x17
        /*002a*/ 	.short	(.L_15 - .L_14)
.L_14:
        /*002c*/ 	.word	0x00000000
        /*0030*/ 	.short	0x0007
        /*0032*/ 	.short	0x0038
        /*0034*/ 	.byte	0x00, 0xf4, 0x21, 0x00


	//----- nvinfo : EIATTR_KPARAM_INFO
	.align		4
.L_15:
        /*0038*/ 	.byte	0x04, 0x17
        /*003a*/ 	.short	(.L_17 - .L_16)
.L_16:
        /*003c*/ 	.word	0x00000000
        /*0040*/ 	.short	0x0006
        /*0042*/ 	.short	0x0030
        /*0044*/ 	.byte	0x00, 0xf4, 0x21, 0x00


	//----- nvinfo : EIATTR_KPARAM_INFO
	.align		4
.L_17:
        /*0048*/ 	.byte	0x04, 0x17
        /*004a*/ 	.short	(.L_19 - .L_18)
.L_18:
        /*004c*/ 	.word	0x00000000
        /*0050*/ 	.short	0x0005
        /*0052*/ 	.short	0x0028
        /*0054*/ 	.byte	0x00, 0xf4, 0x21, 0x00


	//----- nvinfo : EIATTR_KPARAM_INFO
	.align		4
.L_19:
        /*0058*/ 	.byte	0x04, 0x17
        /*005a*/ 	.short	(.L_21 - .L_20)
.L_20:
        /*005c*/ 	.word	0x00000000
        /*0060*/ 	.short	0x0004
        /*0062*/ 	.short	0x0020
        /*0064*/ 	.byte	0x00, 0xf4, 0x21, 0x00


	//----- nvinfo : EIATTR_KPARAM_INFO
	.align		4
.L_21:
        /*0068*/ 	.byte	0x04, 0x17
        /*006a*/ 	.short	(.L_23 - .L_22)
.L_22:
        /*006c*/ 	.word	0x00000000
        /*0070*/ 	.short	0x0003
        /*0072*/ 	.short	0x0018
        /*0074*/ 	.byte	0x00, 0xf4, 0x21, 0x00


	//----- nvinfo : EIATTR_KPARAM_INFO
	.align		4
.L_23:
        /*0078*/ 	.byte	0x04, 0x17
        /*007a*/ 	.short	(.L_25 - .L_24)
.L_24:
        /*007c*/ 	.word	0x00000000
        /*0080*/ 	.short	0x0002
        /*0082*/ 	.short	0x0010
        /*0084*/ 	.byte	0x00, 0xf4, 0x21, 0x00


	//----- nvinfo : EIATTR_KPARAM_INFO
	.align		4
.L_25:
        /*0088*/ 	.byte	0x04, 0x17
        /*008a*/ 	.short	(.L_27 - .L_26)
.L_26:
        /*008c*/ 	.word	0x00000000
        /*0090*/ 	.short	0x0001
        /*0092*/ 	.short	0x0008
        /*0094*/ 	.byte	0x00, 0xf4, 0x21, 0x00


	//----- nvinfo : EIATTR_KPARAM_INFO
	.align		4
.L_27:
        /*0098*/ 	.byte	0x04, 0x17
        /*009a*/ 	.short	(.L_29 - .L_28)
.L_28:
        /*009c*/ 	.word	0x00000000
        /*00a0*/ 	.short	0x0000
        /*00a2*/ 	.short	0x0000
        /*00a4*/ 	.byte	0x00, 0xf4, 0x21, 0x00


	//----- nvinfo : EIATTR_SPARSE_MMA_MASK
	.align		4
.L_29:
        /*00a8*/ 	.byte	0x03, 0x50
        /*00aa*/ 	.short	0x0000


	//----- nvinfo : EIATTR_MAXREG_COUNT
	.align		4
        /*00ac*/ 	.byte	0x03, 0x1b
        /*00ae*/ 	.short	0x00ff


	//----- nvinfo : EIATTR_EXIT_INSTR_OFFSETS
	.align		4
        /*00b0*/ 	.byte	0x04, 0x1c
        /*00b2*/ 	.short	(.L_31 - .L_30)


	//   ....[0]....
.L_30:
        /*00b4*/ 	.word	0x000004d0


	//   ....[1]....
        /*00b8*/ 	.word	0x000004f0


	//----- nvinfo : EIATTR_REQNTID
	.align		4
.L_31:
        /*00bc*/ 	.byte	0x04, 0x10
        /*00be*/ 	.short	(.L_33 - .L_32)
.L_32:
        /*00c0*/ 	.word	0x00000020
        /*00c4*/ 	.word	0x00000001
        /*00c8*/ 	.word	0x00000001


	//----- nvinfo : EIATTR_CBANK_PARAM_SIZE
	.align		4
.L_33:
        /*00cc*/ 	.byte	0x03, 0x19
        /*00ce*/ 	.short	0x004c


	//----- nvinfo : EIATTR_PARAM_CBANK
	.align		4
        /*00d0*/ 	.byte	0x04, 0x0a
        /*00d2*/ 	.short	(.L_35 - .L_34)
	.align		4
.L_34:
        /*00d4*/ 	.word	index@(.nv.constant0.triton_poi_fused_add_addmm_18)
        /*00d8*/ 	.short	0x0210
        /*00da*/ 	.short	0x004c


	//----- nvinfo : EIATTR_SW_WAR
	.align		4
.L_35:
        /*00dc*/ 	.byte	0x04, 0x36
        /*00de*/ 	.short	(.L_37 - .L_36)
.L_36:
        /*00e0*/ 	.word	0x00000008
.L_37:


//--------------------- .nv.callgraph             --------------------------
	.section	.nv.callgraph,"",@"SHT_CUDA_CALLGRAPH"
	.align	4
	.sectionentsize	8
	.align		4
        /*0000*/ 	.word	0x00000000
	.align		4
        /*0004*/ 	.word	0xffffffff
	.align		4
        /*0008*/ 	.word	0x00000000
	.align		4
        /*000c*/ 	.word	0xfffffffe
	.align		4
        /*0010*/ 	.word	0x00000000
	.align		4
        /*0014*/ 	.word	0xfffffffd
	.align		4
        /*0018*/ 	.word	0x00000000
	.align		4
        /*001c*/ 	.word	0xfffffffc


//--------------------- .text.triton_poi_fused_add_addmm_18 --------------------------
	.section	.text.triton_poi_fused_add_addmm_18,"ax",@progbits
	.align	128
        .global         triton_poi_fused_add_addmm_18
        .type           triton_poi_fused_add_addmm_18,@function
        .size           triton_poi_fused_add_addmm_18,(.L_x_1 - triton_poi_fused_add_addmm_18)
        .other          triton_poi_fused_add_addmm_18,@"STO_CUDA_ENTRY STV_DEFAULT"
triton_poi_fused_add_addmm_18:
.text.triton_poi_fused_add_addmm_18:
[----:B------:R-:W0:Y:S01]  /*0000*/  LDC R1, c[0x0][0x28] ;  /* 0x00000a00ff017b82 */ /* 0x000e220000000800 */
[----:B------:R-:W1:Y:S07]  /*0010*/  S2R R35, SR_TID.X ;  /* 0x0000000000237919 */ /* 0x000e6e0000002100 */
[----:B------:R-:W2:Y:S01]  /*0020*/  LDC.64 R8, c[0x0][0x250] ;  /* 0x00009400ff087b82 */ /* 0x000ea20000000a00 */
[----:B------:R-:W-:Y:S01]  /*0030*/  CS2R R22, SRZ ;  /* 0x0000000000167805 */ /* 0x000fe2000001ff00 */
[----:B------:R-:W-:Y:S01]  /*0040*/  ULDC.64 UR4, c[0x0][0x208] ;  /* 0x0000820000047ab9 */ /* 0x000fe20000000a00 */
[----:B------:R-:W3:Y:S05]  /*0050*/  S2R R21, SR_CTAID.X ;  /* 0x0000000000157919 */ /* 0x000eea0000002500 */
[----:B------:R-:W4:Y:S08]  /*0060*/  LDC.64 R4, c[0x0][0x248] ;  /* 0x00009200ff047b82 */ /* 0x000f300000000a00 */
[----:B------:R-:W5:Y:S08]  /*0070*/  LDC.64 R10, c[0x0][0x210] ;  /* 0x00008400ff0a7b82 */ /* 0x000f700000000a00 */
[----:B------:R-:W5:Y:S01]  /*0080*/  LDC.64 R12, c[0x0][0x218] ;  /* 0x00008600ff0c7b82 */ /* 0x000f620000000a00 */
[----:B-1----:R-:W-:-:S07]  /*0090*/  LOP3.LUT R0, R35, 0xf, RZ, 0xc0, !PT ;  /* 0x0000000f23007812 */ /* 0x002fce00078ec0ff */
[----:B------:R-:W1:Y:S01]  /*00a0*/  LDC.64 R18, c[0x0][0x220] ;  /* 0x00008800ff127b82 */ /* 0x000e620000000a00 */
[----:B---3--:R-:W-:Y:S02]  /*00b0*/  SHF.R.S32.HI R2, RZ, 0x1b, R21 ;  /* 0x0000001bff027819 */ /* 0x008fe40000011415 */
[----:B------:R-:W-:Y:S02]  /*00c0*/  LEA R21, R21, R0, 0x4 ;  /* 0x0000000015157211 */ /* 0x000fe400078e20ff */
[----:B------:R-:W-:-:S03]  /*00d0*/  SGXT R0, R2, 0x1 ;  /* 0x000000010200781a */ /* 0x000fc60000000200 */
[----:B------:R-:W3:Y:S01]  /*00e0*/  LDC.64 R14, c[0x0][0x228] ;  /* 0x00008a00ff0e7b82 */ /* 0x000ee20000000a00 */
[C---:B------:R-:W-:Y:S02]  /*00f0*/  SHF.L.U32 R17, R21.reuse, 0x4, RZ ;  /* 0x0000000415117819 */ /* 0x040fe400000006ff */
[----:B------:R-:W-:Y:S02]  /*0100*/  LEA.HI R0, R0, R21, RZ, 0x2 ;  /* 0x0000001500007211 */ /* 0x000fe400078f10ff */
[----:B------:R-:W-:Y:S02]  /*0110*/  ISETP.GE.AND P0, PT, R21, 0x10, PT ;  /* 0x000000101500780c */ /* 0x000fe40003f06270 */
[----:B------:R-:W-:Y:S01]  /*0120*/  LOP3.LUT R0, R0, 0xfffffffc, RZ, 0xc0, !PT ;  /* 0xfffffffc00007812 */ /* 0x000fe200078ec0ff */
[----:B------:R-:W1:Y:S03]  /*0130*/  LDC.64 R6, c[0x0][0x230] ;  /* 0x00008c00ff067b82 */ /* 0x000e660000000a00 */
[----:B------:R-:W-:-:S05]  /*0140*/  IADD3 R3, R21, -R0, RZ ;  /* 0x8000000015037210 */ /* 0x000fca0007ffe0ff */
[----:B--2---:R-:W-:Y:S02]  /*0150*/  IMAD.WIDE R8, R3, 0x4, R8 ;  /* 0x0000000403087825 */ /* 0x004fe400078e0208 */
[----:B------:R-:W2:Y:S02]  /*0160*/  LDC.64 R2, c[0x0][0x238] ;  /* 0x00008e00ff027b82 */ /* 0x000ea40000000a00 */
[----:B----4-:R-:W-:Y:S01]  /*0170*/  IMAD.WIDE R4, R17, 0x4, R4 ;  /* 0x0000000411047825 */ /* 0x010fe200078e0204 */
[----:B------:R5:W4:Y:S01]  /*0180*/  @!P0 LDG.E.EL R23, desc[UR4][R8.64] ;  /* 0x0000000408178981 */ /* 0x000b22000c2e1900 */
[----:B------:R-:W-:Y:S01]  /*0190*/  HFMA2.MMA R0, -RZ, RZ, 0, 0 ;  /* 0x00000000ff007435 */ /* 0x000fe200000001ff */
[----:B------:R-:W-:Y:S02]  /*01a0*/  MOV R20, RZ ;  /* 0x000000ff00147202 */ /* 0x000fe40000000f00 */
[----:B------:R-:W-:Y:S02]  /*01b0*/  CS2R R24, SRZ ;  /* 0x0000000000187805 */ /* 0x000fe4000001ff00 */
[----:B------:R-:W-:Y:S01]  /*01c0*/  CS2R R26, SRZ ;  /* 0x00000000001a7805 */ /* 0x000fe2000001ff00 */
[----:B------:R-:W2:Y:S01]  /*01d0*/  LDC.64 R16, c[0x0][0x240] ;  /* 0x00009000ff107b82 */ /* 0x000ea20000000a00 */
[----:B------:R-:W-:-:S02]  /*01e0*/  CS2R R28, SRZ ;  /* 0x00000000001c7805 */ /* 0x000fc4000001ff00 */
[----:B------:R-:W-:Y:S01]  /*01f0*/  CS2R R30, SRZ ;  /* 0x00000000001e7805 */ /* 0x000fe2000001ff00 */
[C---:B---3--:R-:W-:Y:S01]  /*0200*/  IMAD.WIDE R14, R21.reuse, 0x4, R14 ;  /* 0x00000004150e7825 */ /* 0x048fe200078e020e */
[----:B------:R-:W-:Y:S01]  /*0210*/  CS2R R32, SRZ ;  /* 0x0000000000207805 */ /* 0x000fe2000001ff00 */
[----:B------:R-:W-:Y:S01]  /*0220*/  HFMA2.MMA R34, -RZ, RZ, 0, 0 ;  /* 0x00000000ff227435 */ /* 0x000fe200000001ff */
[----:B------:R-:W3:Y:S01]  /*0230*/  @!P0 LDG.E.EL R0, desc[UR4][R4.64] ;  /* 0x0000000404008981 */ /* 0x000ee2000c2e1900 */
[----:B-----5:R-:W-:-:S03]  /*0240*/  IMAD.WIDE R8, R21, 0x4, R10 ;  /* 0x0000000415087825 */ /* 0x020fc600078e020a */
[----:B------:R-:W4:Y:S01]  /*0250*/  @!P0 LDG.E R28, desc[UR4][R14.64] ;  /* 0x000000040e1c8981 */ /* 0x000f22000c1e1900 */
[----:B0-----:R-:W-:-:S03]  /*0260*/  IMAD.WIDE R10, R21, 0x4, R12 ;  /* 0x00000004150a7825 */ /* 0x001fc600078e020c */
[----:B------:R-:W5:Y:S01]  /*0270*/  @!P0 LDG.E R20, desc[UR4][R8.64] ;  /* 0x0000000408148981 */ /* 0x000f62000c1e1900 */
[----:B-1----:R-:W-:-:S03]  /*0280*/  IMAD.WIDE R12, R21, 0x4, R18 ;  /* 0x00000004150c7825 */ /* 0x002fc600078e0212 */
[----:B------:R-:W3:Y:S01]  /*0290*/  @!P0 LDG.E R24, desc[UR4][R10.64] ;  /* 0x000000040a188981 */ /* 0x000ee2000c1e1900 */
[----:B------:R-:W-:-:S03]  /*02a0*/  IMAD.WIDE R6, R21, 0x4, R6 ;  /* 0x0000000415067825 */ /* 0x000fc600078e0206 */
[----:B------:R-:W3:Y:S01]  /*02b0*/  @!P0 LDG.E R26, desc[UR4][R12.64] ;  /* 0x000000040c1a8981 */ /* 0x000ee2000c1e1900 */
[----:B--2---:R-:W-:-:S03]  /*02c0*/  IMAD.WIDE R2, R21, 0x4, R2 ;  /* 0x0000000415027825 */ /* 0x004fc600078e0202 */
[----:B------:R-:W2:Y:S01]  /*02d0*/  @!P0 LDG.E R30, desc[UR4][R6.64] ;  /* 0x00000004061e8981 */ /* 0x000ea2000c1e1900 */
[----:B------:R-:W-:-:S03]  /*02e0*/  IMAD.WIDE R16, R21, 0x4, R16 ;  /* 0x0000000415107825 */ /* 0x000fc600078e0210 */
[----:B------:R-:W2:Y:S04]  /*02f0*/  @!P0 LDG.E.EL R22, desc[UR4][R4.64+0x4] ;  /* 0x0000040404168981 */ /* 0x000ea8000c2e1900 */
[----:B------:R-:W2:Y:S04]  /*0300*/  @!P0 LDG.E R32, desc[UR4][R2.64] ;  /* 0x0000000402208981 */ /* 0x000ea8000c1e1900 */
[----:B------:R-:W2:Y:S04]  /*0310*/  @!P0 LDG.E.EL R25, desc[UR4][R4.64+0x8] ;  /* 0x0000080404198981 */ /* 0x000ea8000c2e1900 */
[----:B------:R-:W2:Y:S04]  /*0320*/  @!P0 LDG.E.EL R27, desc[UR4][R4.64+0xc] ;  /* 0x00000c04041b8981 */ /* 0x000ea8000c2e1900 */
[----:B------:R-:W2:Y:S04]  /*0330*/  @!P0 LDG.E.EL R29, desc[UR4][R4.64+0x10] ;  /* 0x00001004041d8981 */ /* 0x000ea8000c2e1900 */
[----:B------:R-:W2:Y:S04]  /*0340*/  @!P0 LDG.E.EL R31, desc[UR4][R4.64+0x14] ;  /* 0x00001404041f8981 */ /* 0x000ea8000c2e1900 */
[----:B------:R-:W2:Y:S04]  /*0350*/  @!P0 LDG.E R34, desc[UR4][R16.64] ;  /* 0x0000000410228981 */ /* 0x000ea8000c1e1900 */
[----:B------:R-:W2:Y:S01]  /*0360*/  @!P0 LDG.E.EL R33, desc[UR4][R4.64+0x18] ;  /* 0x0000180404218981 */ /* 0x000ea2000c2e1900 */
[----:B------:R-:W-:-:S04]  /*0370*/  LOP3.LUT P0, RZ, R35, 0x10, RZ, 0xc0, !PT ;  /* 0x0000001023ff7812 */ /* 0x000fc8000780c0ff */
[----:B------:R-:W-:Y:S01]  /*0380*/  ISETP.LT.AND P0, PT, R21, 0x10, !P0 ;  /* 0x000000101500780c */ /* 0x000fe20004701270 */
[--C-:B----4-:R-:W-:Y:S01]  /*0390*/  FADD R28, R28, R23.reuse ;  /* 0x000000171c1c7221 */ /* 0x110fe20000000000 */
[----:B-----5:R-:W-:Y:S01]  /*03a0*/  FADD R19, R23, R20 ;  /* 0x0000001417137221 */ /* 0x020fe20000000000 */
[----:B---3--:R-:W-:-:S03]  /*03b0*/  FADD R21, R24, R23 ;  /* 0x0000001718157221 */ /* 0x008fc60000000000 */
[----:B------:R-:W-:Y:S01]  /*03c0*/  FADD R19, R19, R0 ;  /* 0x0000000013137221 */ /* 0x000fe20000000000 */
[--C-:B------:R-:W-:Y:S01]  /*03d0*/  FADD R26, R26, R23.reuse ;  /* 0x000000171a1a7221 */ /* 0x100fe20000000000 */
[--C-:B--2---:R-:W-:Y:S01]  /*03e0*/  FADD R30, R30, R23.reuse ;  /* 0x000000171e1e7221 */ /* 0x104fe20000000000 */
[----:B------:R-:W-:Y:S01]  /*03f0*/  FADD R21, R21, R22 ;  /* 0x0000001615157221 */ /* 0x000fe20000000000 */
[----:B------:R-:W-:-:S03]  /*0400*/  FADD R32, R32, R23 ;  /* 0x0000001720207221 */ /* 0x000fc60000000000 */
[----:B------:R0:W-:Y:S01]  /*0410*/  @P0 STG.E desc[UR4][R8.64], R19 ;  /* 0x0000001308000986 */ /* 0x0001e2000c101904 */
        /* <DEDUP_REMOVED lines=10> */
[----:B------:R-:W-:Y:S01]  /*04c0*/  FADD R33, R34, R33 ;  /* 0x0000002122217221 */ /* 0x000fe20000000000 */
[----:B0-----:R-:W-:Y:S06]  /*04d0*/  @!P0 EXIT ;  /* 0x000000000000894d */ /* 0x001fec0003800000 */
[----:B------:R-:W-:Y:S01]  /*04e0*/  STG.E desc[UR4][R16.64], R33 ;  /* 0x0000002110007986 */ /* 0x000fe2000c101904 */
[----:B------:R-:W-:Y:S05]  /*04f0*/  EXIT ;  /* 0x000000000000794d */ /* 0x000fea0003800000 */
.L_x_0:
[----:B------:R-:W-:-:S00]  /*0500*/  BRA `(.L_x_0) ;  /* 0xfffffffc00fc7947 */ /* 0x000fc0000383ffff */
[----:B------:R-:W-:-:S00]  /*0510*/  NOP ;  /* 0x0000000000007918 */ /* 0x000fc00000000000 */
        /* <DEDUP_REMOVED lines=14> */
.L_x_1:


//--------------------- .nv.constant0.triton_poi_fused_add_addmm_18 --------------------------
	.section	.nv.constant0.triton_poi_fused_add_addmm_18,"a",@progbits
	.sectionflags	@""
	.align	4
.nv.constant0.triton_poi_fused_add_addmm_18:
	.zero		604
